//
// Generated by NVIDIA NVVM Compiler
//
// Compiler Build ID: CL-36424714
// Cuda compilation tools, release 13.0, V13.0.88
// Based on NVVM 20.0.0
//

.version 9.0
.target sm_100
.address_size 64

	// .globl	_Z12mandelKernelffffiiiPi

.visible .entry _Z12mandelKernelffffiiiPi(
	.param .f32 _Z12mandelKernelffffiiiPi_param_0,
	.param .f32 _Z12mandelKernelffffiiiPi_param_1,
	.param .f32 _Z12mandelKernelffffiiiPi_param_2,
	.param .f32 _Z12mandelKernelffffiiiPi_param_3,
	.param .u32 _Z12mandelKernelffffiiiPi_param_4,
	.param .u32 _Z12mandelKernelffffiiiPi_param_5,
	.param .u32 _Z12mandelKernelffffiiiPi_param_6,
	.param .u64 .ptr .align 1 _Z12mandelKernelffffiiiPi_param_7
)
{
	.reg .pred 	%p<4>;
	.reg .b32 	%r<19>;
	.reg .b32 	%f<20>;
	.reg .b64 	%rd<5>;

	ld.param.f32 	%f9, [_Z12mandelKernelffffiiiPi_param_0];
	ld.param.f32 	%f10, [_Z12mandelKernelffffiiiPi_param_1];
	ld.param.f32 	%f11, [_Z12mandelKernelffffiiiPi_param_2];
	ld.param.f32 	%f12, [_Z12mandelKernelffffiiiPi_param_3];
	ld.param.u32 	%r6, [_Z12mandelKernelffffiiiPi_param_4];
	ld.param.u32 	%r7, [_Z12mandelKernelffffiiiPi_param_6];
	ld.param.u64 	%rd1, [_Z12mandelKernelffffiiiPi_param_7];
	mov.u32 	%r9, %ctaid.x;
	mov.u32 	%r10, %ntid.x;
	mov.u32 	%r11, %tid.x;
	mad.lo.s32 	%r1, %r9, %r10, %r11;
	mov.u32 	%r12, %ctaid.y;
	mov.u32 	%r13, %ntid.y;
	mov.u32 	%r14, %tid.y;
	mad.lo.s32 	%r2, %r12, %r13, %r14;
	cvt.rn.f32.s32 	%f13, %r1;
	fma.rn.f32 	%f1, %f11, %f13, %f9;
	cvt.rn.f32.u32 	%f14, %r2;
	fma.rn.f32 	%f2, %f12, %f14, %f10;
	setp.lt.s32 	%p1, %r7, 1;
	mov.b32 	%r18, 0;
	@%p1 bra 	$L__BB0_4;
	mov.b32 	%r17, 0;
	mov.f32 	%f18, %f2;
	mov.f32 	%f19, %f1;
$L__BB0_2:
	mul.f32 	%f5, %f19, %f19;
	mul.f32 	%f6, %f18, %f18;
	add.f32 	%f15, %f5, %f6;
	setp.gt.f32 	%p2, %f15, 0f40800000;
	mov.u32 	%r18, %r17;
	@%p2 bra 	$L__BB0_4;
	sub.f32 	%f16, %f5, %f6;
	add.f32 	%f17, %f19, %f19;
	add.f32 	%f19, %f1, %f16;
	fma.rn.f32 	%f18, %f17, %f18, %f2;
	add.s32 	%r17, %r17, 1;
	setp.ne.s32 	%p3, %r17, %r7;
	mov.u32 	%r18, %r7;
	@%p3 bra 	$L__BB0_2;
$L__BB0_4:
	cvta.to.global.u64 	%rd2, %rd1;
	mad.lo.s32 	%r16, %r6, %r2, %r1;
	mul.wide.s32 	%rd3, %r16, 4;
	add.s64 	%rd4, %rd2, %rd3;
	st.global.u32 	[%rd4], %r18;
	ret;

}


// ===== COMPILED SASS (sm_100) =====

	.target	sm_100

	.elftype	@"ET_EXEC"


//--------------------- .note.nv.tkinfo           --------------------------
	.section	.note.nv.tkinfo,"",@"SHT_NOTE"
	.sectionflags	@"SHF_NOTE_NV_TKINFO"
	.tkinfo
        /*0018*/ 	.word	0x00000002
        /*0030*/ 	.string	""
        /*0030*/ 	.string	"ptxas"
        /*0030*/ 	.string	"Cuda compilation tools, release 13.0, V13.0.88"
        /*0030*/ 	.string	"Build cuda_13.0.r13.0/compiler.36424714_0"
        /*0030*/ 	.string	"-arch sm_100 -m 64 "



//--------------------- .note.nv.cuinfo           --------------------------
	.section	.note.nv.cuinfo,"",@"SHT_NOTE"
	.sectionflags	@"SHF_NOTE_NV_CUINFO"
        /*0018*/ 	.short	0x0002
        /*001a*/ 	.short	0x0064
        /*001c*/ 	.short	0x0082
	.zero		2


//--------------------- .nv.info                  --------------------------
	.section	.nv.info,"",@"SHT_CUDA_INFO"
	.align	4


	//----- nvinfo : EIATTR_REGCOUNT
	.align		4
        /*0000*/ 	.byte	0x04, 0x2f
        /*0002*/ 	.short	(.L_1 - .L_0)
	.align		4
.L_0:
        /*0004*/ 	.word	index@(_Z12mandelKernelffffiiiPi)
        /*0008*/ 	.word	0x00000010


	//----- nvinfo : EIATTR_FRAME_SIZE
	.align		4
.L_1:
        /*000c*/ 	.byte	0x04, 0x11
        /*000e*/ 	.short	(.L_3 - .L_2)
	.align		4
.L_2:
        /*0010*/ 	.word	index@(_Z12mandelKernelffffiiiPi)
        /*0014*/ 	.word	0x00000000


	//----- nvinfo : EIATTR_MIN_STACK_SIZE
	.align		4
.L_3:
        /*0018*/ 	.byte	0x04, 0x12
        /*001a*/ 	.short	(.L_5 - .L_4)
	.align		4
.L_4:
        /*001c*/ 	.word	index@(_Z12mandelKernelffffiiiPi)
        /*0020*/ 	.word	0x00000000
.L_5:


//--------------------- .nv.compat                --------------------------
	.section	.nv.compat,"",@"SHT_CUDA_COMPAT_INFO"
	.align	4
        /*0000*/ 	.byte	0x02, 0x09, 0x00, 0x00, 0x02, 0x02, 0x01, 0x00, 0x02, 0x05, 0x05, 0x00, 0x03, 0x07, 0x01, 0x01
        /*0010*/ 	.byte	0x02, 0x03, 0x00, 0x00, 0x02, 0x06, 0x01, 0x00, 0x04, 0x0b, 0x08, 0x00, 0x01, 0x00, 0x00, 0x00
        /*0020*/ 	.byte	0x00, 0x00, 0x00, 0x00


//--------------------- .nv.info._Z12mandelKernelffffiiiPi --------------------------
	.section	.nv.info._Z12mandelKernelffffiiiPi,"",@"SHT_CUDA_INFO"
	.sectionflags	@""
	.align	4


	//----- nvinfo : EIATTR_CUDA_API_VERSION
	.align		4
        /*0000*/ 	.byte	0x04, 0x37
        /*0002*/ 	.short	(.L_7 - .L_6)
.L_6:
        /*0004*/ 	.word	0x00000082


	//----- nvinfo : EIATTR_KPARAM_INFO
	.align		4
.L_7:
        /*0008*/ 	.byte	0x04, 0x17
        /*000a*/ 	.short	(.L_9 - .L_8)
.L_8:
        /*000c*/ 	.word	0x00000000
        /*0010*/ 	.short	0x0007
        /*0012*/ 	.short	0x0020
        /*0014*/ 	.byte	0x00, 0xf5, 0x21, 0x00


	//----- nvinfo : EIATTR_KPARAM_INFO
	.align		4
.L_9:
        /*0018*/ 	.byte	0x04, 0x17
        /*001a*/ 	.short	(.L_11 - .L_10)
.L_10:
        /*001c*/ 	.word	0x00000000
        /*0020*/ 	.short	0x0006
        /*0022*/ 	.short	0x0018
        /*0024*/ 	.byte	0x00, 0xf0, 0x11, 0x00


	//----- nvinfo : EIATTR_KPARAM_INFO
	.align		4
.L_11:
        /*0028*/ 	.byte	0x04, 0x17
        /*002a*/ 	.short	(.L_13 - .L_12)
.L_12:
        /*002c*/ 	.word	0x00000000
        /*0030*/ 	.short	0x0005
        /*0032*/ 	.short	0x0014
        /*0034*/ 	.byte	0x00, 0xf0, 0x11, 0x00


	//----- nvinfo : EIATTR_KPARAM_INFO
	.align		4
.L_13:
        /*0038*/ 	.byte	0x04, 0x17
        /*003a*/ 	.short	(.L_15 - .L_14)
.L_14:
        /*003c*/ 	.word	0x00000000
        /*0040*/ 	.short	0x0004
        /*0042*/ 	.short	0x0010
        /*0044*/ 	.byte	0x00, 0xf0, 0x11, 0x00


	//----- nvinfo : EIATTR_KPARAM_INFO
	.align		4
.L_15:
        /*0048*/ 	.byte	0x04, 0x17
        /*004a*/ 	.short	(.L_17 - .L_16)
.L_16:
        /*004c*/ 	.word	0x00000000
        /*0050*/ 	.short	0x0003
        /*0052*/ 	.short	0x000c
        /*0054*/ 	.byte	0x00, 0xf0, 0x11, 0x00


	//----- nvinfo : EIATTR_KPARAM_INFO
	.align		4
.L_17:
        /*0058*/ 	.byte	0x04, 0x17
        /*005a*/ 	.short	(.L_19 - .L_18)
.L_18:
        /*005c*/ 	.word	0x00000000
        /*0060*/ 	.short	0x0002
        /*0062*/ 	.short	0x0008
        /*0064*/ 	.byte	0x00, 0xf0, 0x11, 0x00


	//----- nvinfo : EIATTR_KPARAM_INFO
	.align		4
.L_19:
        /*0068*/ 	.byte	0x04, 0x17
        /*006a*/ 	.short	(.L_21 - .L_20)
.L_20:
        /*006c*/ 	.word	0x00000000
        /*0070*/ 	.short	0x0001
        /*0072*/ 	.short	0x0004
        /*0074*/ 	.byte	0x00, 0xf0, 0x11, 0x00


	//----- nvinfo : EIATTR_KPARAM_INFO
	.align		4
.L_21:
        /*0078*/ 	.byte	0x04, 0x17
        /*007a*/ 	.short	(.L_23 - .L_22)
.L_22:
        /*007c*/ 	.word	0x00000000
        /*0080*/ 	.short	0x0000
        /*0082*/ 	.short	0x0000
        /*0084*/ 	.byte	0x00, 0xf0, 0x11, 0x00


	//----- nvinfo : EIATTR_SPARSE_MMA_MASK
	.align		4
.L_23:
        /*0088*/ 	.byte	0x03, 0x50
        /*008a*/ 	.short	0x0000


	//----- nvinfo : EIATTR_MAXREG_COUNT
	.align		4
        /*008c*/ 	.byte	0x03, 0x1b
        /*008e*/ 	.short	0x00ff


	//----- nvinfo : EIATTR_MERCURY_ISA_VERSION
	.align		4
        /*0090*/ 	.byte	0x03, 0x5f
        /*0092*/ 	.short	0x0101


	//----- nvinfo : EIATTR_VRC_CTA_INIT_COUNT
	.align		4
        /*0094*/ 	.byte	0x02, 0x4a
	.zero		1
	.zero		1


	//----- nvinfo : EIATTR_EXIT_INSTR_OFFSETS
	.align		4
        /*0098*/ 	.byte	0x04, 0x1c
        /*009a*/ 	.short	(.L_25 - .L_24)


	//   ....[0]....
.L_24:
        /*009c*/ 	.word	0x000002d0


	//----- nvinfo : EIATTR_CRS_STACK_SIZE
	.align		4
.L_25:
        /*00a0*/ 	.byte	0x04, 0x1e
        /*00a2*/ 	.short	(.L_27 - .L_26)
.L_26:
        /*00a4*/ 	.word	0x00000000


	//----- nvinfo : EIATTR_CBANK_PARAM_SIZE
	.align		4
.L_27:
        /*00a8*/ 	.byte	0x03, 0x19
        /*00aa*/ 	.short	0x0028


	//----- nvinfo : EIATTR_PARAM_CBANK
	.align		4
        /*00ac*/ 	.byte	0x04, 0x0a
        /*00ae*/ 	.short	(.L_29 - .L_28)
	.align		4
.L_28:
        /*00b0*/ 	.word	index@(.nv.constant0._Z12mandelKernelffffiiiPi)
        /*00b4*/ 	.short	0x0380
        /*00b6*/ 	.short	0x0028


	//----- nvinfo : EIATTR_SW_WAR
	.align		4
.L_29:
        /*00b8*/ 	.byte	0x04, 0x36
        /*00ba*/ 	.short	(.L_31 - .L_30)
.L_30:
        /*00bc*/ 	.word	0x00000008
.L_31:


//--------------------- .nv.callgraph             --------------------------
	.section	.nv.callgraph,"",@"SHT_CUDA_CALLGRAPH"
	.align	4
	.sectionentsize	8
	.align		4
        /*0000*/ 	.word	0x00000000
	.align		4
        /*0004*/ 	.word	0xffffffff
	.align		4
        /*0008*/ 	.word	0x00000000
	.align		4
        /*000c*/ 	.word	0xfffffffe
	.align		4
        /*0010*/ 	.word	0x00000000
	.align		4
        /*0014*/ 	.word	0xfffffffd
	.align		4
        /*0018*/ 	.word	0x00000000
	.align		4
        /*001c*/ 	.word	0xfffffffc


//--------------------- .text._Z12mandelKernelffffiiiPi --------------------------
	.section	.text._Z12mandelKernelffffiiiPi,"ax",@progbits
	.align	128
        .global         _Z12mandelKernelffffiiiPi
        .type           _Z12mandelKernelffffiiiPi,@function
        .size           _Z12mandelKernelffffiiiPi,(.L_x_4 - _Z12mandelKernelffffiiiPi)
        .other          _Z12mandelKernelffffiiiPi,@"STO_CUDA_ENTRY STV_DEFAULT"
_Z12mandelKernelffffiiiPi:
.text._Z12mandelKernelffffiiiPi:
[----:B------:R-:W-:Y:S01]  /*0000*/  LDC R1, c[0x0][0x37c] ;  /* 0x0000df00ff017b82 */ /* 0x000fe20000000800 */
[----:B------:R-:W0:Y:S07]  /*0010*/  S2R R2, SR_TID.Y ;  /* 0x0000000000027919 */ /* 0x000e2e0000002200 */
[----:B------:R-:W1:Y:S01]  /*0020*/  LDC R0, c[0x0][0x360] ;  /* 0x0000d800ff007b82 */ /* 0x000e620000000800 */
[----:B------:R-:W2:Y:S01]  /*0030*/  LDCU UR6, c[0x0][0x398] ;  /* 0x00007300ff0677ac */ /* 0x000ea20008000800 */
[----:B------:R-:W1:Y:S06]  /*0040*/  S2R R3, SR_TID.X ;  /* 0x0000000000037919 */ /* 0x000e6c0000002100 */
[----:B------:R-:W0:Y:S08]  /*0050*/  S2UR UR5, SR_CTAID.Y ;  /* 0x00000000000579c3 */ /* 0x000e300000002600 */
[----:B------:R-:W0:Y:S01]  /*0060*/  LDC R5, c[0x0][0x364] ;  /* 0x0000d900ff057b82 */ /* 0x000e220000000800 */
[----:B--2---:R-:W-:-:S07]  /*0070*/  UISETP.GE.AND UP0, UPT, UR6, 0x1, UPT ;  /* 0x000000010600788c */ /* 0x004fce000bf06270 */
[----:B------:R-:W1:Y:S08]  /*0080*/  S2UR UR4, SR_CTAID.X ;  /* 0x00000000000479c3 */ /* 0x000e700000002500 */
[----:B------:R-:W2:Y:S08]  /*0090*/  LDC.64 R8, c[0x0][0x380] ;  /* 0x0000e000ff087b82 */ /* 0x000eb00000000a00 */
[----:B------:R-:W2:Y:S01]  /*00a0*/  LDC.64 R6, c[0x0][0x388] ;  /* 0x0000e200ff067b82 */ /* 0x000ea20000000a00 */
[----:B0-----:R-:W-:-:S05]  /*00b0*/  IMAD R5, R5, UR5, R2 ;  /* 0x0000000505057c24 */ /* 0x001fca000f8e0202 */
[----:B------:R-:W-:Y:S01]  /*00c0*/  I2FP.F32.U32 R2, R5 ;  /* 0x0000000500027245 */ /* 0x000fe20000201000 */
[----:B-1----:R-:W-:Y:S01]  /*00d0*/  IMAD R0, R0, UR4, R3 ;  /* 0x0000000400007c24 */ /* 0x002fe2000f8e0203 */
[----:B------:R-:W0:Y:S04]  /*00e0*/  LDCU.64 UR4, c[0x0][0x358] ;  /* 0x00006b00ff0477ac */ /* 0x000e280008000a00 */
[----:B------:R-:W-:Y:S01]  /*00f0*/  I2FP.F32.S32 R3, R0 ;  /* 0x0000000000037245 */ /* 0x000fe20000201400 */
[----:B--2---:R-:W-:Y:S01]  /*0100*/  FFMA R2, R2, R7, R9 ;  /* 0x0000000702027223 */ /* 0x004fe20000000009 */
[----:B------:R-:W-:-:S03]  /*0110*/  HFMA2 R7, -RZ, RZ, 0, 0 ;  /* 0x00000000ff077431 */ /* 0x000fc600000001ff */
[----:B------:R-:W-:Y:S01]  /*0120*/  FFMA R3, R3, R6, R8 ;  /* 0x0000000603037223 */ /* 0x000fe20000000008 */
[----:B0-----:R-:W-:Y:S06]  /*0130*/  BRA.U !UP0, `(.L_x_0) ;  /* 0x0000000108507547 */ /* 0x001fec000b800000 */
[----:B------:R-:W-:Y:S01]  /*0140*/  BSSY.RECONVERGENT B0, `(.L_x_0) ;  /* 0x0000013000007945 */ /* 0x000fe20003800200 */
[----:B------:R-:W-:Y:S01]  /*0150*/  MOV R7, RZ ;  /* 0x000000ff00077202 */ /* 0x000fe20000000f00 */
[----:B------:R-:W0:Y:S01]  /*0160*/  LDCU UR7, c[0x0][0x398] ;  /* 0x00007300ff0777ac */ /* 0x000e220008000800 */
[----:B------:R-:W-:Y:S02]  /*0170*/  MOV R9, R2 ;  /* 0x0000000200097202 */ /* 0x000fe40000000f00 */
[----:B------:R-:W-:Y:S01]  /*0180*/  MOV R4, R3 ;  /* 0x0000000300047202 */ /* 0x000fe20000000f00 */
[----:B------:R-:W1:Y:S06]  /*0190*/  LDCU UR8, c[0x0][0x398] ;  /* 0x00007300ff0877ac */ /* 0x000e6c0008000800 */
.L_x_2:
[----:B------:R-:W-:Y:S01]  /*01a0*/  FMUL R6, R4, R4 ;  /* 0x0000000404067220 */ /* 0x000fe20000400000 */
[----:B------:R-:W-:-:S04]  /*01b0*/  FMUL R13, R9, R9 ;  /* 0x00000009090d7220 */ /* 0x000fc80000400000 */
[----:B------:R-:W-:-:S05]  /*01c0*/  FADD R8, R6, R13 ;  /* 0x0000000d06087221 */ /* 0x000fca0000000000 */
[----:B------:R-:W-:-:S13]  /*01d0*/  FSETP.GT.AND P0, PT, R8, 4, PT ;  /* 0x408000000800780b */ /* 0x000fda0003f04000 */
[----:B------:R-:W-:Y:S05]  /*01e0*/  @P0 BRA `(.L_x_1) ;  /* 0x0000000000200947 */ /* 0x000fea0003800000 */
[----:B------:R-:W-:Y:S01]  /*01f0*/  IADD3 R7, PT, PT, R7, 0x1, RZ ;  /* 0x0000000107077810 */ /* 0x000fe20007ffe0ff */
[----:B------:R-:W-:Y:S01]  /*0200*/  FADD R11, R4, R4 ;  /* 0x00000004040b7221 */ /* 0x000fe20000000000 */
[----:B------:R-:W-:Y:S02]  /*0210*/  FADD R4, R6, -R13 ;  /* 0x8000000d06047221 */ /* 0x000fe40000000000 */
[----:B-1----:R-:W-:Y:S01]  /*0220*/  ISETP.NE.AND P0, PT, R7, UR8, PT ;  /* 0x0000000807007c0c */ /* 0x002fe2000bf05270 */
[----:B------:R-:W-:Y:S01]  /*0230*/  FFMA R9, R11, R9, R2 ;  /* 0x000000090b097223 */ /* 0x000fe20000000002 */
[----:B------:R-:W-:-:S11]  /*0240*/  FADD R4, R3, R4 ;  /* 0x0000000403047221 */ /* 0x000fd60000000000 */
[----:B------:R-:W-:Y:S05]  /*0250*/  @P0 BRA `(.L_x_2) ;  /* 0xfffffffc00d00947 */ /* 0x000fea000383ffff */
[----:B0-----:R-:W-:-:S07]  /*0260*/  MOV R7, UR7 ;  /* 0x0000000700077c02 */ /* 0x001fce0008000f00 */
.L_x_1:
[----:B01----:R-:W-:Y:S05]  /*0270*/  BSYNC.RECONVERGENT B0 ;  /* 0x0000000000007941 */ /* 0x003fea0003800200 */
.L_x_0:
[----:B------:R-:W0:Y:S01]  /*0280*/  LDC.64 R2, c[0x0][0x3a0] ;  /* 0x0000e800ff027b82 */ /* 0x000e220000000a00 */
[----:B------:R-:W1:Y:S02]  /*0290*/  LDCU UR6, c[0x0][0x390] ;  /* 0x00007200ff0677ac */ /* 0x000e640008000800 */
[----:B-1----:R-:W-:-:S04]  /*02a0*/  IMAD R5, R5, UR6, R0 ;  /* 0x0000000605057c24 */ /* 0x002fc8000f8e0200 */
[----:B0-----:R-:W-:-:S05]  /*02b0*/  IMAD.WIDE R2, R5, 0x4, R2 ;  /* 0x0000000405027825 */ /* 0x001fca00078e0202 */
[----:B------:R-:W-:Y:S01]  /*02c0*/  STG.E desc[UR4][R2.64], R7 ;  /* 0x0000000702007986 */ /* 0x000fe2000c101904 */
[----:B------:R-:W-:Y:S05]  /*02d0*/  EXIT ;  /* 0x000000000000794d */ /* 0x000fea0003800000 */
.L_x_3:
[----:B------:R-:W-:-:S00]  /*02e0*/  BRA `(.L_x_3) ;  /* 0xfffffffc00fc7947 */ /* 0x000fc0000383ffff */
[----:B------:R-:W-:-:S00]  /*02f0*/  NOP ;  /* 0x0000000000007918 */ /* 0x000fc00000000000 */
        /* <DEDUP_REMOVED lines=8> */
.L_x_4:


//--------------------- .nv.shared.reserved.0     --------------------------
	.section	.nv.shared.reserved.0,"aw",@nobits
	.weak		__nv_reservedSMEM_offset_0_alias
	.size		__nv_reservedSMEM_offset_0_alias, 0, 64
	.other		__nv_reservedSMEM_offset_0_alias,@"STO_CUDA_RESERVED_SHARED STV_DEFAULT"
__nv_reservedSMEM_offset_0_alias:
	.zero		0
	.zero		64


//--------------------- .nv.constant0._Z12mandelKernelffffiiiPi --------------------------
	.section	.nv.constant0._Z12mandelKernelffffiiiPi,"a",@progbits
	.sectionflags	@""
	.align	4
.nv.constant0._Z12mandelKernelffffiiiPi:
	.zero		936


//--------------------- SYMBOLS --------------------------

	.type		.nv.reservedSmem.offset0,@object
	.size		.nv.reservedSmem.offset0,0x4
